//
// Generated by NVIDIA NVVM Compiler
//
// Compiler Build ID: CL-36424714
// Cuda compilation tools, release 13.0, V13.0.88
// Based on NVVM 20.0.0
//

.version 9.0
.target sm_100
.address_size 64

	// .globl	_Z22histogram_range_kernelPKcjPjii
.extern .shared .align 16 .b8 s_hist[];

.visible .entry _Z22histogram_range_kernelPKcjPjii(
	.param .u64 .ptr .align 1 _Z22histogram_range_kernelPKcjPjii_param_0,
	.param .u32 _Z22histogram_range_kernelPKcjPjii_param_1,
	.param .u64 .ptr .align 1 _Z22histogram_range_kernelPKcjPjii_param_2,
	.param .u32 _Z22histogram_range_kernelPKcjPjii_param_3,
	.param .u32 _Z22histogram_range_kernelPKcjPjii_param_4
)
{
	.reg .pred 	%p<39>;
	.reg .b16 	%rs<17>;
	.reg .b32 	%r<238>;
	.reg .b64 	%rd<39>;

	ld.param.u64 	%rd4, [_Z22histogram_range_kernelPKcjPjii_param_0];
	ld.param.u32 	%r47, [_Z22histogram_range_kernelPKcjPjii_param_1];
	ld.param.u64 	%rd3, [_Z22histogram_range_kernelPKcjPjii_param_2];
	ld.param.u32 	%r48, [_Z22histogram_range_kernelPKcjPjii_param_3];
	ld.param.u32 	%r49, [_Z22histogram_range_kernelPKcjPjii_param_4];
	cvta.to.global.u64 	%rd1, %rd4;
	sub.s32 	%r1, %r49, %r48;
	add.s32 	%r2, %r1, 1;
	mov.u32 	%r237, %tid.x;
	and.b32  	%r4, %r237, 31;
	shl.b32 	%r5, %r2, 5;
	setp.ge.s32 	%p1, %r237, %r5;
	@%p1 bra 	$L__BB0_3;
	mov.u32 	%r6, %ntid.x;
	mov.u32 	%r235, %r237;
$L__BB0_2:
	shl.b32 	%r50, %r235, 2;
	mov.u32 	%r51, s_hist;
	add.s32 	%r52, %r51, %r50;
	mov.b32 	%r53, 0;
	st.shared.u32 	[%r52], %r53;
	add.s32 	%r235, %r235, %r6;
	setp.lt.s32 	%p2, %r235, %r5;
	@%p2 bra 	$L__BB0_2;
$L__BB0_3:
	bar.sync 	0;
	mov.u32 	%r9, %ntid.x;
	mov.u32 	%r54, %nctaid.x;
	mul.lo.s32 	%r10, %r9, %r54;
	mov.u32 	%r55, %ctaid.x;
	mad.lo.s32 	%r236, %r55, %r9, %r237;
	setp.ge.u32 	%p3, %r236, %r47;
	@%p3 bra 	$L__BB0_53;
$L__BB0_4:
	setp.ge.u32 	%p4, %r236, %r47;
	@%p4 bra 	$L__BB0_7;
	cvt.u64.u32 	%rd5, %r236;
	add.s64 	%rd6, %rd1, %rd5;
	ld.global.nc.u8 	%rs1, [%rd6];
	cvt.u32.u8 	%r56, %rs1;
	sub.s32 	%r13, %r56, %r48;
	setp.ge.u32 	%p5, %r13, %r2;
	@%p5 bra 	$L__BB0_7;
	shl.b32 	%r57, %r4, 2;
	shl.b32 	%r58, %r13, 7;
	or.b32  	%r59, %r58, %r57;
	mov.u32 	%r60, s_hist;
	add.s32 	%r61, %r60, %r59;
	atom.shared.add.u32 	%r62, [%r61], 1;
$L__BB0_7:
	add.s32 	%r14, %r236, %r10;
	setp.ge.u32 	%p6, %r14, %r47;
	@%p6 bra 	$L__BB0_10;
	cvt.u64.u32 	%rd7, %r14;
	add.s64 	%rd8, %rd1, %rd7;
	ld.global.nc.u8 	%rs2, [%rd8];
	cvt.u32.u8 	%r63, %rs2;
	sub.s32 	%r15, %r63, %r48;
	setp.ge.u32 	%p7, %r15, %r2;
	@%p7 bra 	$L__BB0_10;
	shl.b32 	%r64, %r4, 2;
	shl.b32 	%r65, %r15, 7;
	or.b32  	%r66, %r65, %r64;
	mov.u32 	%r67, s_hist;
	add.s32 	%r68, %r67, %r66;
	atom.shared.add.u32 	%r69, [%r68], 1;
$L__BB0_10:
	add.s32 	%r16, %r14, %r10;
	setp.ge.u32 	%p8, %r16, %r47;
	@%p8 bra 	$L__BB0_13;
	cvt.u64.u32 	%rd9, %r16;
	add.s64 	%rd10, %rd1, %rd9;
	ld.global.nc.u8 	%rs3, [%rd10];
	cvt.u32.u8 	%r70, %rs3;
	sub.s32 	%r17, %r70, %r48;
	setp.ge.u32 	%p9, %r17, %r2;
	@%p9 bra 	$L__BB0_13;
	shl.b32 	%r71, %r4, 2;
	shl.b32 	%r72, %r17, 7;
	or.b32  	%r73, %r72, %r71;
	mov.u32 	%r74, s_hist;
	add.s32 	%r75, %r74, %r73;
	atom.shared.add.u32 	%r76, [%r75], 1;
$L__BB0_13:
	add.s32 	%r18, %r16, %r10;
	setp.ge.u32 	%p10, %r18, %r47;
	@%p10 bra 	$L__BB0_16;
	cvt.u64.u32 	%rd11, %r18;
	add.s64 	%rd12, %rd1, %rd11;
	ld.global.nc.u8 	%rs4, [%rd12];
	cvt.u32.u8 	%r77, %rs4;
	sub.s32 	%r19, %r77, %r48;
	setp.ge.u32 	%p11, %r19, %r2;
	@%p11 bra 	$L__BB0_16;
	shl.b32 	%r78, %r4, 2;
	shl.b32 	%r79, %r19, 7;
	or.b32  	%r80, %r79, %r78;
	mov.u32 	%r81, s_hist;
	add.s32 	%r82, %r81, %r80;
	atom.shared.add.u32 	%r83, [%r82], 1;
$L__BB0_16:
	add.s32 	%r20, %r18, %r10;
	setp.ge.u32 	%p12, %r20, %r47;
	@%p12 bra 	$L__BB0_19;
	cvt.u64.u32 	%rd13, %r20;
	add.s64 	%rd14, %rd1, %rd13;
	ld.global.nc.u8 	%rs5, [%rd14];
	cvt.u32.u8 	%r84, %rs5;
	sub.s32 	%r21, %r84, %r48;
	setp.ge.u32 	%p13, %r21, %r2;
	@%p13 bra 	$L__BB0_19;
	shl.b32 	%r85, %r4, 2;
	shl.b32 	%r86, %r21, 7;
	or.b32  	%r87, %r86, %r85;
	mov.u32 	%r88, s_hist;
	add.s32 	%r89, %r88, %r87;
	atom.shared.add.u32 	%r90, [%r89], 1;
$L__BB0_19:
	add.s32 	%r22, %r20, %r10;
	setp.ge.u32 	%p14, %r22, %r47;
	@%p14 bra 	$L__BB0_22;
	cvt.u64.u32 	%rd15, %r22;
	add.s64 	%rd16, %rd1, %rd15;
	ld.global.nc.u8 	%rs6, [%rd16];
	cvt.u32.u8 	%r91, %rs6;
	sub.s32 	%r23, %r91, %r48;
	setp.ge.u32 	%p15, %r23, %r2;
	@%p15 bra 	$L__BB0_22;
	shl.b32 	%r92, %r4, 2;
	shl.b32 	%r93, %r23, 7;
	or.b32  	%r94, %r93, %r92;
	mov.u32 	%r95, s_hist;
	add.s32 	%r96, %r95, %r94;
	atom.shared.add.u32 	%r97, [%r96], 1;
$L__BB0_22:
	add.s32 	%r24, %r22, %r10;
	setp.ge.u32 	%p16, %r24, %r47;
	@%p16 bra 	$L__BB0_25;
	cvt.u64.u32 	%rd17, %r24;
	add.s64 	%rd18, %rd1, %rd17;
	ld.global.nc.u8 	%rs7, [%rd18];
	cvt.u32.u8 	%r98, %rs7;
	sub.s32 	%r25, %r98, %r48;
	setp.ge.u32 	%p17, %r25, %r2;
	@%p17 bra 	$L__BB0_25;
	shl.b32 	%r99, %r4, 2;
	shl.b32 	%r100, %r25, 7;
	or.b32  	%r101, %r100, %r99;
	mov.u32 	%r102, s_hist;
	add.s32 	%r103, %r102, %r101;
	atom.shared.add.u32 	%r104, [%r103], 1;
$L__BB0_25:
	add.s32 	%r26, %r24, %r10;
	setp.ge.u32 	%p18, %r26, %r47;
	@%p18 bra 	$L__BB0_28;
	cvt.u64.u32 	%rd19, %r26;
	add.s64 	%rd20, %rd1, %rd19;
	ld.global.nc.u8 	%rs8, [%rd20];
	cvt.u32.u8 	%r105, %rs8;
	sub.s32 	%r27, %r105, %r48;
	setp.ge.u32 	%p19, %r27, %r2;
	@%p19 bra 	$L__BB0_28;
	shl.b32 	%r106, %r4, 2;
	shl.b32 	%r107, %r27, 7;
	or.b32  	%r108, %r107, %r106;
	mov.u32 	%r109, s_hist;
	add.s32 	%r110, %r109, %r108;
	atom.shared.add.u32 	%r111, [%r110], 1;
$L__BB0_28:
	add.s32 	%r28, %r26, %r10;
	setp.ge.u32 	%p20, %r28, %r47;
	@%p20 bra 	$L__BB0_31;
	cvt.u64.u32 	%rd21, %r28;
	add.s64 	%rd22, %rd1, %rd21;
	ld.global.nc.u8 	%rs9, [%rd22];
	cvt.u32.u8 	%r112, %rs9;
	sub.s32 	%r29, %r112, %r48;
	setp.ge.u32 	%p21, %r29, %r2;
	@%p21 bra 	$L__BB0_31;
	shl.b32 	%r113, %r4, 2;
	shl.b32 	%r114, %r29, 7;
	or.b32  	%r115, %r114, %r113;
	mov.u32 	%r116, s_hist;
	add.s32 	%r117, %r116, %r115;
	atom.shared.add.u32 	%r118, [%r117], 1;
$L__BB0_31:
	add.s32 	%r30, %r28, %r10;
	setp.ge.u32 	%p22, %r30, %r47;
	@%p22 bra 	$L__BB0_34;
	cvt.u64.u32 	%rd23, %r30;
	add.s64 	%rd24, %rd1, %rd23;
	ld.global.nc.u8 	%rs10, [%rd24];
	cvt.u32.u8 	%r119, %rs10;
	sub.s32 	%r31, %r119, %r48;
	setp.ge.u32 	%p23, %r31, %r2;
	@%p23 bra 	$L__BB0_34;
	shl.b32 	%r120, %r4, 2;
	shl.b32 	%r121, %r31, 7;
	or.b32  	%r122, %r121, %r120;
	mov.u32 	%r123, s_hist;
	add.s32 	%r124, %r123, %r122;
	atom.shared.add.u32 	%r125, [%r124], 1;
$L__BB0_34:
	add.s32 	%r32, %r30, %r10;
	setp.ge.u32 	%p24, %r32, %r47;
	@%p24 bra 	$L__BB0_37;
	cvt.u64.u32 	%rd25, %r32;
	add.s64 	%rd26, %rd1, %rd25;
	ld.global.nc.u8 	%rs11, [%rd26];
	cvt.u32.u8 	%r126, %rs11;
	sub.s32 	%r33, %r126, %r48;
	setp.ge.u32 	%p25, %r33, %r2;
	@%p25 bra 	$L__BB0_37;
	shl.b32 	%r127, %r4, 2;
	shl.b32 	%r128, %r33, 7;
	or.b32  	%r129, %r128, %r127;
	mov.u32 	%r130, s_hist;
	add.s32 	%r131, %r130, %r129;
	atom.shared.add.u32 	%r132, [%r131], 1;
$L__BB0_37:
	add.s32 	%r34, %r32, %r10;
	setp.ge.u32 	%p26, %r34, %r47;
	@%p26 bra 	$L__BB0_40;
	cvt.u64.u32 	%rd27, %r34;
	add.s64 	%rd28, %rd1, %rd27;
	ld.global.nc.u8 	%rs12, [%rd28];
	cvt.u32.u8 	%r133, %rs12;
	sub.s32 	%r35, %r133, %r48;
	setp.ge.u32 	%p27, %r35, %r2;
	@%p27 bra 	$L__BB0_40;
	shl.b32 	%r134, %r4, 2;
	shl.b32 	%r135, %r35, 7;
	or.b32  	%r136, %r135, %r134;
	mov.u32 	%r137, s_hist;
	add.s32 	%r138, %r137, %r136;
	atom.shared.add.u32 	%r139, [%r138], 1;
$L__BB0_40:
	add.s32 	%r36, %r34, %r10;
	setp.ge.u32 	%p28, %r36, %r47;
	@%p28 bra 	$L__BB0_43;
	cvt.u64.u32 	%rd29, %r36;
	add.s64 	%rd30, %rd1, %rd29;
	ld.global.nc.u8 	%rs13, [%rd30];
	cvt.u32.u8 	%r140, %rs13;
	sub.s32 	%r37, %r140, %r48;
	setp.ge.u32 	%p29, %r37, %r2;
	@%p29 bra 	$L__BB0_43;
	shl.b32 	%r141, %r4, 2;
	shl.b32 	%r142, %r37, 7;
	or.b32  	%r143, %r142, %r141;
	mov.u32 	%r144, s_hist;
	add.s32 	%r145, %r144, %r143;
	atom.shared.add.u32 	%r146, [%r145], 1;
$L__BB0_43:
	add.s32 	%r38, %r36, %r10;
	setp.ge.u32 	%p30, %r38, %r47;
	@%p30 bra 	$L__BB0_46;
	cvt.u64.u32 	%rd31, %r38;
	add.s64 	%rd32, %rd1, %rd31;
	ld.global.nc.u8 	%rs14, [%rd32];
	cvt.u32.u8 	%r147, %rs14;
	sub.s32 	%r39, %r147, %r48;
	setp.ge.u32 	%p31, %r39, %r2;
	@%p31 bra 	$L__BB0_46;
	shl.b32 	%r148, %r4, 2;
	shl.b32 	%r149, %r39, 7;
	or.b32  	%r150, %r149, %r148;
	mov.u32 	%r151, s_hist;
	add.s32 	%r152, %r151, %r150;
	atom.shared.add.u32 	%r153, [%r152], 1;
$L__BB0_46:
	add.s32 	%r40, %r38, %r10;
	setp.ge.u32 	%p32, %r40, %r47;
	@%p32 bra 	$L__BB0_49;
	cvt.u64.u32 	%rd33, %r40;
	add.s64 	%rd34, %rd1, %rd33;
	ld.global.nc.u8 	%rs15, [%rd34];
	cvt.u32.u8 	%r154, %rs15;
	sub.s32 	%r41, %r154, %r48;
	setp.ge.u32 	%p33, %r41, %r2;
	@%p33 bra 	$L__BB0_49;
	shl.b32 	%r155, %r4, 2;
	shl.b32 	%r156, %r41, 7;
	or.b32  	%r157, %r156, %r155;
	mov.u32 	%r158, s_hist;
	add.s32 	%r159, %r158, %r157;
	atom.shared.add.u32 	%r160, [%r159], 1;
$L__BB0_49:
	add.s32 	%r42, %r40, %r10;
	setp.ge.u32 	%p34, %r42, %r47;
	@%p34 bra 	$L__BB0_52;
	cvt.u64.u32 	%rd35, %r42;
	add.s64 	%rd36, %rd1, %rd35;
	ld.global.nc.u8 	%rs16, [%rd36];
	cvt.u32.u8 	%r161, %rs16;
	sub.s32 	%r43, %r161, %r48;
	setp.ge.u32 	%p35, %r43, %r2;
	@%p35 bra 	$L__BB0_52;
	shl.b32 	%r162, %r4, 2;
	shl.b32 	%r163, %r43, 7;
	or.b32  	%r164, %r163, %r162;
	mov.u32 	%r165, s_hist;
	add.s32 	%r166, %r165, %r164;
	atom.shared.add.u32 	%r167, [%r166], 1;
$L__BB0_52:
	mad.lo.s32 	%r236, %r10, 15, %r14;
	setp.lt.u32 	%p36, %r236, %r47;
	@%p36 bra 	$L__BB0_4;
$L__BB0_53:
	bar.sync 	0;
	setp.gt.s32 	%p37, %r237, %r1;
	@%p37 bra 	$L__BB0_56;
	cvta.to.global.u64 	%rd2, %rd3;
	mov.u32 	%r169, s_hist;
$L__BB0_55:
	shl.b32 	%r168, %r237, 7;
	add.s32 	%r170, %r169, %r168;
	ld.shared.v4.u32 	{%r171, %r172, %r173, %r174}, [%r170];
	add.s32 	%r175, %r172, %r171;
	add.s32 	%r176, %r173, %r175;
	add.s32 	%r177, %r174, %r176;
	ld.shared.v4.u32 	{%r178, %r179, %r180, %r181}, [%r170+16];
	add.s32 	%r182, %r178, %r177;
	add.s32 	%r183, %r179, %r182;
	add.s32 	%r184, %r180, %r183;
	add.s32 	%r185, %r181, %r184;
	ld.shared.v4.u32 	{%r186, %r187, %r188, %r189}, [%r170+32];
	add.s32 	%r190, %r186, %r185;
	add.s32 	%r191, %r187, %r190;
	add.s32 	%r192, %r188, %r191;
	add.s32 	%r193, %r189, %r192;
	ld.shared.v4.u32 	{%r194, %r195, %r196, %r197}, [%r170+48];
	add.s32 	%r198, %r194, %r193;
	add.s32 	%r199, %r195, %r198;
	add.s32 	%r200, %r196, %r199;
	add.s32 	%r201, %r197, %r200;
	ld.shared.v4.u32 	{%r202, %r203, %r204, %r205}, [%r170+64];
	add.s32 	%r206, %r202, %r201;
	add.s32 	%r207, %r203, %r206;
	add.s32 	%r208, %r204, %r207;
	add.s32 	%r209, %r205, %r208;
	ld.shared.v4.u32 	{%r210, %r211, %r212, %r213}, [%r170+80];
	add.s32 	%r214, %r210, %r209;
	add.s32 	%r215, %r211, %r214;
	add.s32 	%r216, %r212, %r215;
	add.s32 	%r217, %r213, %r216;
	ld.shared.v4.u32 	{%r218, %r219, %r220, %r221}, [%r170+96];
	add.s32 	%r222, %r218, %r217;
	add.s32 	%r223, %r219, %r222;
	add.s32 	%r224, %r220, %r223;
	add.s32 	%r225, %r221, %r224;
	ld.shared.v4.u32 	{%r226, %r227, %r228, %r229}, [%r170+112];
	add.s32 	%r230, %r226, %r225;
	add.s32 	%r231, %r227, %r230;
	add.s32 	%r232, %r228, %r231;
	add.s32 	%r233, %r229, %r232;
	mul.wide.s32 	%rd37, %r237, 4;
	add.s64 	%rd38, %rd2, %rd37;
	atom.global.add.u32 	%r234, [%rd38], %r233;
	add.s32 	%r237, %r237, %r9;
	setp.le.s32 	%p38, %r237, %r1;
	@%p38 bra 	$L__BB0_55;
$L__BB0_56:
	ret;

}


// ===== COMPILED SASS (sm_100) =====

	.target	sm_100

	.elftype	@"ET_EXEC"


//--------------------- .note.nv.tkinfo           --------------------------
	.section	.note.nv.tkinfo,"",@"SHT_NOTE"
	.sectionflags	@"SHF_NOTE_NV_TKINFO"
	.tkinfo
        /*0018*/ 	.word	0x00000002
        /*0030*/ 	.string	""
        /*0030*/ 	.string	"ptxas"
        /*0030*/ 	.string	"Cuda compilation tools, release 13.0, V13.0.88"
        /*0030*/ 	.string	"Build cuda_13.0.r13.0/compiler.36424714_0"
        /*0030*/ 	.string	"-arch sm_100 -m 64 "



//--------------------- .note.nv.cuinfo           --------------------------
	.section	.note.nv.cuinfo,"",@"SHT_NOTE"
	.sectionflags	@"SHF_NOTE_NV_CUINFO"
        /*0018*/ 	.short	0x0002
        /*001a*/ 	.short	0x0064
        /*001c*/ 	.short	0x0082
	.zero		2


//--------------------- .nv.info                  --------------------------
	.section	.nv.info,"",@"SHT_CUDA_INFO"
	.align	4


	//----- nvinfo : EIATTR_REGCOUNT
	.align		4
        /*0000*/ 	.byte	0x04, 0x2f
        /*0002*/ 	.short	(.L_1 - .L_0)
	.align		4
.L_0:
        /*0004*/ 	.word	index@(_Z22histogram_range_kernelPKcjPjii)
        /*0008*/ 	.word	0x00000020


	//----- nvinfo : EIATTR_FRAME_SIZE
	.align		4
.L_1:
        /*000c*/ 	.byte	0x04, 0x11
        /*000e*/ 	.short	(.L_3 - .L_2)
	.align		4
.L_2:
        /*0010*/ 	.word	index@(_Z22histogram_range_kernelPKcjPjii)
        /*0014*/ 	.word	0x00000000


	//----- nvinfo : EIATTR_MIN_STACK_SIZE
	.align		4
.L_3:
        /*0018*/ 	.byte	0x04, 0x12
        /*001a*/ 	.short	(.L_5 - .L_4)
	.align		4
.L_4:
        /*001c*/ 	.word	index@(_Z22histogram_range_kernelPKcjPjii)
        /*0020*/ 	.word	0x00000000
.L_5:


//--------------------- .nv.compat                --------------------------
	.section	.nv.compat,"",@"SHT_CUDA_COMPAT_INFO"
	.align	4
        /*0000*/ 	.byte	0x02, 0x09, 0x00, 0x00, 0x02, 0x02, 0x01, 0x00, 0x02, 0x05, 0x05, 0x00, 0x03, 0x07, 0x01, 0x01
        /*0010*/ 	.byte	0x02, 0x03, 0x00, 0x00, 0x02, 0x06, 0x01, 0x00, 0x04, 0x0b, 0x08, 0x00, 0x09, 0x00, 0x00, 0x00
        /*0020*/ 	.byte	0x00, 0x00, 0x00, 0x00


//--------------------- .nv.info._Z22histogram_range_kernelPKcjPjii --------------------------
	.section	.nv.info._Z22histogram_range_kernelPKcjPjii,"",@"SHT_CUDA_INFO"
	.sectionflags	@""
	.align	4


	//----- nvinfo : EIATTR_CUDA_API_VERSION
	.align		4
        /*0000*/ 	.byte	0x04, 0x37
        /*0002*/ 	.short	(.L_7 - .L_6)
.L_6:
        /*0004*/ 	.word	0x00000082


	//----- nvinfo : EIATTR_KPARAM_INFO
	.align		4
.L_7:
        /*0008*/ 	.byte	0x04, 0x17
        /*000a*/ 	.short	(.L_9 - .L_8)
.L_8:
        /*000c*/ 	.word	0x00000000
        /*0010*/ 	.short	0x0004
        /*0012*/ 	.short	0x001c
        /*0014*/ 	.byte	0x00, 0xf0, 0x11, 0x00


	//----- nvinfo : EIATTR_KPARAM_INFO
	.align		4
.L_9:
        /*0018*/ 	.byte	0x04, 0x17
        /*001a*/ 	.short	(.L_11 - .L_10)
.L_10:
        /*001c*/ 	.word	0x00000000
        /*0020*/ 	.short	0x0003
        /*0022*/ 	.short	0x0018
        /*0024*/ 	.byte	0x00, 0xf0, 0x11, 0x00


	//----- nvinfo : EIATTR_KPARAM_INFO
	.align		4
.L_11:
        /*0028*/ 	.byte	0x04, 0x17
        /*002a*/ 	.short	(.L_13 - .L_12)
.L_12:
        /*002c*/ 	.word	0x00000000
        /*0030*/ 	.short	0x0002
        /*0032*/ 	.short	0x0010
        /*0034*/ 	.byte	0x00, 0xf5, 0x21, 0x00


	//----- nvinfo : EIATTR_KPARAM_INFO
	.align		4
.L_13:
        /*0038*/ 	.byte	0x04, 0x17
        /*003a*/ 	.short	(.L_15 - .L_14)
.L_14:
        /*003c*/ 	.word	0x00000000
        /*0040*/ 	.short	0x0001
        /*0042*/ 	.short	0x0008
        /*0044*/ 	.byte	0x00, 0xf0, 0x11, 0x00


	//----- nvinfo : EIATTR_KPARAM_INFO
	.align		4
.L_15:
        /*0048*/ 	.byte	0x04, 0x17
        /*004a*/ 	.short	(.L_17 - .L_16)
.L_16:
        /*004c*/ 	.word	0x00000000
        /*0050*/ 	.short	0x0000
        /*0052*/ 	.short	0x0000
        /*0054*/ 	.byte	0x00, 0xf5, 0x21, 0x00


	//----- nvinfo : EIATTR_SPARSE_MMA_MASK
	.align		4
.L_17:
        /*0058*/ 	.byte	0x03, 0x50
        /*005a*/ 	.short	0x0000


	//----- nvinfo : EIATTR_MAXREG_COUNT
	.align		4
        /*005c*/ 	.byte	0x03, 0x1b
        /*005e*/ 	.short	0x00ff


	//----- nvinfo : EIATTR_NUM_BARRIERS
	.align		4
        /*0060*/ 	.byte	0x02, 0x4c
        /*0062*/ 	.byte	0x01
	.zero		1


	//----- nvinfo : EIATTR_MERCURY_ISA_VERSION
	.align		4
        /*0064*/ 	.byte	0x03, 0x5f
        /*0066*/ 	.short	0x0101


	//----- nvinfo : EIATTR_VRC_CTA_INIT_COUNT
	.align		4
        /*0068*/ 	.byte	0x02, 0x4a
	.zero		1
	.zero		1


	//----- nvinfo : EIATTR_EXIT_INSTR_OFFSETS
	.align		4
        /*006c*/ 	.byte	0x04, 0x1c
        /*006e*/ 	.short	(.L_19 - .L_18)


	//   ....[0]....
.L_18:
        /*0070*/ 	.word	0x00001390


	//   ....[1]....
        /*0074*/ 	.word	0x000015c0


	//----- nvinfo : EIATTR_CRS_STACK_SIZE
	.align		4
.L_19:
        /*0078*/ 	.byte	0x04, 0x1e
        /*007a*/ 	.short	(.L_21 - .L_20)
.L_20:
        /*007c*/ 	.word	0x00000000


	//----- nvinfo : EIATTR_CBANK_PARAM_SIZE
	.align		4
.L_21:
        /*0080*/ 	.byte	0x03, 0x19
        /*0082*/ 	.short	0x0020


	//----- nvinfo : EIATTR_PARAM_CBANK
	.align		4
        /*0084*/ 	.byte	0x04, 0x0a
        /*0086*/ 	.short	(.L_23 - .L_22)
	.align		4
.L_22:
        /*0088*/ 	.word	index@(.nv.constant0._Z22histogram_range_kernelPKcjPjii)
        /*008c*/ 	.short	0x0380
        /*008e*/ 	.short	0x0020


	//----- nvinfo : EIATTR_SW_WAR
	.align		4
.L_23:
        /*0090*/ 	.byte	0x04, 0x36
        /*0092*/ 	.short	(.L_25 - .L_24)
.L_24:
        /*0094*/ 	.word	0x00000008
.L_25:


//--------------------- .nv.callgraph             --------------------------
	.section	.nv.callgraph,"",@"SHT_CUDA_CALLGRAPH"
	.align	4
	.sectionentsize	8
	.align		4
        /*0000*/ 	.word	0x00000000
	.align		4
        /*0004*/ 	.word	0xffffffff
	.align		4
        /*0008*/ 	.word	0x00000000
	.align		4
        /*000c*/ 	.word	0xfffffffe
	.align		4
        /*0010*/ 	.word	0x00000000
	.align		4
        /*0014*/ 	.word	0xfffffffd
	.align		4
        /*0018*/ 	.word	0x00000000
	.align		4
        /*001c*/ 	.word	0xfffffffc


//--------------------- .text._Z22histogram_range_kernelPKcjPjii --------------------------
	.section	.text._Z22histogram_range_kernelPKcjPjii,"ax",@progbits
	.align	128
        .global         _Z22histogram_range_kernelPKcjPjii
        .type           _Z22histogram_range_kernelPKcjPjii,@function
        .size           _Z22histogram_range_kernelPKcjPjii,(.L_x_40 - _Z22histogram_range_kernelPKcjPjii)
        .other          _Z22histogram_range_kernelPKcjPjii,@"STO_CUDA_ENTRY STV_DEFAULT"
_Z22histogram_range_kernelPKcjPjii:
.text._Z22histogram_range_kernelPKcjPjii:
[----:B------:R-:W-:Y:S01]  /*0000*/  LDC R1, c[0x0][0x37c] ;  /* 0x0000df00ff017b82 */ /* 0x000fe20000000800 */
[----:B------:R-:W0:Y:S01]  /*0010*/  S2R R0, SR_TID.X ;  /* 0x0000000000007919 */ /* 0x000e220000002100 */
[----:B------:R-:W1:Y:S01]  /*0020*/  LDCU.64 UR4, c[0x0][0x398] ;  /* 0x00007300ff0477ac */ /* 0x000e620008000a00 */
[----:B------:R-:W-:Y:S01]  /*0030*/  BSSY.RECONVERGENT B0, `(.L_x_0) ;  /* 0x0000011000007945 */ /* 0x000fe20003800200 */
[----:B------:R-:W2:Y:S01]  /*0040*/  S2R R7, SR_CTAID.X ;  /* 0x0000000000077919 */ /* 0x000ea20000002500 */
[----:B-1----:R-:W-:-:S04]  /*0050*/  UIADD3 UR4, UPT, UPT, UR5, -UR4, URZ ;  /* 0x8000000405047290 */ /* 0x002fc8000fffe0ff */
[----:B------:R-:W-:-:S04]  /*0060*/  UIADD3 UR7, UPT, UPT, UR4, 0x1, URZ ;  /* 0x0000000104077890 */ /* 0x000fc8000fffe0ff */
[----:B------:R-:W-:-:S06]  /*0070*/  USHF.L.U32 UR5, UR7, 0x5, URZ ;  /* 0x0000000507057899 */ /* 0x000fcc00080006ff */
[----:B0-----:R-:W-:-:S13]  /*0080*/  ISETP.GE.AND P0, PT, R0, UR5, PT ;  /* 0x0000000500007c0c */ /* 0x001fda000bf06270 */
[----:B--2---:R-:W-:Y:S05]  /*0090*/  @P0 BRA `(.L_x_1) ;  /* 0x0000000000280947 */ /* 0x004fea0003800000 */
[----:B------:R-:W0:Y:S01]  /*00a0*/  S2R R4, SR_CgaCtaId ;  /* 0x0000000000047919 */ /* 0x000e220000008800 */
[----:B------:R-:W1:Y:S01]  /*00b0*/  LDC R5, c[0x0][0x360] ;  /* 0x0000d800ff057b82 */ /* 0x000e620000000800 */
[----:B------:R-:W-:Y:S01]  /*00c0*/  MOV R3, 0x400 ;  /* 0x0000040000037802 */ /* 0x000fe20000000f00 */
[----:B------:R-:W-:-:S03]  /*00d0*/  IMAD.MOV.U32 R2, RZ, RZ, R0 ;  /* 0x000000ffff027224 */ /* 0x000fc600078e0000 */
[----:B0-----:R-:W-:-:S07]  /*00e0*/  LEA R3, R4, R3, 0x18 ;  /* 0x0000000304037211 */ /* 0x001fce00078ec0ff */
.L_x_2:
[----:B------:R-:W-:Y:S02]  /*00f0*/  IMAD R4, R2, 0x4, R3 ;  /* 0x0000000402047824 */ /* 0x000fe400078e0203 */
[----:B-1----:R-:W-:-:S03]  /*0100*/  IMAD.IADD R2, R5, 0x1, R2 ;  /* 0x0000000105027824 */ /* 0x002fc600078e0202 */
[----:B------:R0:W-:Y:S02]  /*0110*/  STS [R4], RZ ;  /* 0x000000ff04007388 */ /* 0x0001e40000000800 */
[----:B------:R-:W-:-:S13]  /*0120*/  ISETP.GE.AND P0, PT, R2, UR5, PT ;  /* 0x0000000502007c0c */ /* 0x000fda000bf06270 */
[----:B0-----:R-:W-:Y:S05]  /*0130*/  @!P0 BRA `(.L_x_2) ;  /* 0xfffffffc00ec8947 */ /* 0x001fea000383ffff */
.L_x_1:
[----:B------:R-:W-:Y:S05]  /*0140*/  BSYNC.RECONVERGENT B0 ;  /* 0x0000000000007941 */ /* 0x000fea0003800200 */
.L_x_0:
[----:B------:R-:W0:Y:S01]  /*0150*/  LDCU UR12, c[0x0][0x360] ;  /* 0x00006c00ff0c77ac */ /* 0x000e220008000800 */
[----:B------:R-:W1:Y:S08]  /*0160*/  LDC R6, c[0x0][0x370] ;  /* 0x0000dc00ff067b82 */ /* 0x000e700000000800 */
[----:B------:R-:W-:Y:S01]  /*0170*/  BAR.SYNC.DEFER_BLOCKING 0x0 ;  /* 0x0000000000007b1d */ /* 0x000fe20000010000 */
[----:B------:R-:W-:-:S05]  /*0180*/  LOP3.LUT R4, R0, 0x1f, RZ, 0xc0, !PT ;  /* 0x0000001f00047812 */ /* 0x000fca00078ec0ff */
[----:B------:R-:W2:Y:S01]  /*0190*/  LDCU UR5, c[0x0][0x388] ;  /* 0x00007100ff0577ac */ /* 0x000ea20008000800 */
[----:B------:R-:W-:Y:S01]  /*01a0*/  BSSY.RECONVERGENT B0, `(.L_x_3) ;  /* 0x000011c000007945 */ /* 0x000fe20003800200 */
[----:B------:R-:W3:Y:S01]  /*01b0*/  LDCU.64 UR8, c[0x0][0x358] ;  /* 0x00006b00ff0877ac */ /* 0x000ee20008000a00 */
[----:B------:R-:W4:Y:S01]  /*01c0*/  LDCU UR13, c[0x0][0x398] ;  /* 0x00007300ff0d77ac */ /* 0x000f220008000800 */
[----:B0-----:R-:W-:Y:S01]  /*01d0*/  IMAD R2, R7, UR12, R0 ;  /* 0x0000000c07027c24 */ /* 0x001fe2000f8e0200 */
[----:B------:R-:W0:Y:S04]  /*01e0*/  LDCU.64 UR10, c[0x0][0x380] ;  /* 0x00007000ff0a77ac */ /* 0x000e280008000a00 */
[----:B--2---:R-:W-:-:S13]  /*01f0*/  ISETP.GE.U32.AND P0, PT, R2, UR5, PT ;  /* 0x0000000502007c0c */ /* 0x004fda000bf06070 */
[----:B0--34-:R-:W-:Y:S05]  /*0200*/  @P0 BRA `(.L_x_4) ;  /* 0x0000001000540947 */ /* 0x019fea0003800000 */
[----:B------:R-:W0:Y:S01]  /*0210*/  LDC R5, c[0x0][0x388] ;  /* 0x0000e200ff057b82 */ /* 0x000e220000000800 */
[----:B-1----:R-:W-:Y:S02]  /*0220*/  IMAD R6, R6, UR12, RZ ;  /* 0x0000000c06067c24 */ /* 0x002fe4000f8e02ff */
[----:B------:R-:W-:-:S07]  /*0230*/  IMAD.MOV.U32 R12, RZ, RZ, R2 ;  /* 0x000000ffff0c7224 */ /* 0x000fce00078e0002 */
.L_x_37:
[----:B------:R-:W-:Y:S01]  /*0240*/  IMAD.IADD R7, R6, 0x1, R12 ;  /* 0x0000000106077824 */ /* 0x000fe200078e020c */
[-C--:B0-----:R-:W-:Y:S01]  /*0250*/  ISETP.GE.U32.AND P2, PT, R12, R5.reuse, PT ;  /* 0x000000050c00720c */ /* 0x081fe20003f46070 */
[----:B------:R-:W-:Y:S02]  /*0260*/  BSSY.RECONVERGENT B1, `(.L_x_5) ;  /* 0x000001a000017945 */ /* 0x000fe40003800200 */
[----:B------:R-:W-:Y:S01]  /*0270*/  IMAD.IADD R14, R6, 0x1, R7 ;  /* 0x00000001060e7824 */ /* 0x000fe200078e0207 */
[----:B------:R-:W-:-:S03]  /*0280*/  ISETP.GE.U32.AND P3, PT, R7, R5, PT ;  /* 0x000000050700720c */ /* 0x000fc60003f66070 */
[----:B------:R-:W-:Y:S01]  /*0290*/  IMAD.IADD R2, R6, 0x1, R14 ;  /* 0x0000000106027824 */ /* 0x000fe200078e020e */
[----:B------:R-:W-:-:S03]  /*02a0*/  ISETP.GE.U32.AND P0, PT, R14, R5, PT ;  /* 0x000000050e00720c */ /* 0x000fc60003f06070 */
[----:B------:R-:W-:Y:S01]  /*02b0*/  IMAD.IADD R18, R6, 0x1, R2 ;  /* 0x0000000106127824 */ /* 0x000fe200078e0202 */
[----:B------:R-:W-:-:S03]  /*02c0*/  ISETP.GE.U32.AND P1, PT, R2, R5, PT ;  /* 0x000000050200720c */ /* 0x000fc60003f26070 */
[----:B------:R-:W-:-:S04]  /*02d0*/  IMAD.IADD R17, R6, 0x1, R18 ;  /* 0x0000000106117824 */ /* 0x000fc800078e0212 */
[----:B------:R-:W-:-:S04]  /*02e0*/  IMAD.IADD R16, R6, 0x1, R17 ;  /* 0x0000000106107824 */ /* 0x000fc800078e0211 */
[----:B------:R-:W-:-:S04]  /*02f0*/  IMAD.IADD R10, R6, 0x1, R16 ;  /* 0x00000001060a7824 */ /* 0x000fc800078e0210 */
[----:B------:R-:W-:-:S04]  /*0300*/  IMAD.IADD R11, R6, 0x1, R10 ;  /* 0x00000001060b7824 */ /* 0x000fc800078e020a */
[----:B------:R-:W-:-:S04]  /*0310*/  IMAD.IADD R8, R6, 0x1, R11 ;  /* 0x0000000106087824 */ /* 0x000fc800078e020b */
[----:B------:R-:W-:Y:S01]  /*0320*/  IMAD.IADD R9, R6, 0x1, R8 ;  /* 0x0000000106097824 */ /* 0x000fe200078e0208 */
[----:B-1234-:R-:W-:Y:S06]  /*0330*/  @P2 BRA `(.L_x_6) ;  /* 0x0000000000302947 */ /* 0x01efec0003800000 */
[----:B------:R-:W-:-:S05]  /*0340*/  IADD3 R12, P2, PT, R12, UR10, RZ ;  /* 0x0000000a0c0c7c10 */ /* 0x000fca000ff5e0ff */
[----:B------:R-:W-:-:S05]  /*0350*/  IMAD.X R13, RZ, RZ, UR11, P2 ;  /* 0x0000000bff0d7e24 */ /* 0x000fca00090e06ff */
[----:B------:R-:W2:Y:S02]  /*0360*/  LDG.E.U8.CONSTANT R12, desc[UR8][R12.64] ;  /* 0x000000080c0c7981 */ /* 0x000ea4000c1e9100 */
[----:B--2---:R-:W-:-:S05]  /*0370*/  VIADD R3, R12, -UR13 ;  /* 0x8000000d0c037c36 */ /* 0x004fca0008000000 */
[----:B------:R-:W-:-:S13]  /*0380*/  ISETP.GE.U32.AND P2, PT, R3, UR7, PT ;  /* 0x0000000703007c0c */ /* 0x000fda000bf46070 */
[----:B------:R-:W-:Y:S05]  /*0390*/  @P2 BRA `(.L_x_6) ;  /* 0x0000000000182947 */ /* 0x000fea0003800000 */
[----:B------:R-:W0:Y:S01]  /*03a0*/  S2UR UR6, SR_CgaCtaId ;  /* 0x00000000000679c3 */ /* 0x000e220000008800 */
[----:B------:R-:W-:Y:S01]  /*03b0*/  UMOV UR5, 0x400 ;  /* 0x0000040000057882 */ /* 0x000fe20000000000 */
[----:B------:R-:W-:Y:S01]  /*03c0*/  IMAD R3, R3, 0x20, R4 ;  /* 0x0000002003037824 */ /* 0x000fe200078e0204 */
[----:B0-----:R-:W-:-:S06]  /*03d0*/  ULEA UR5, UR6, UR5, 0x18 ;  /* 0x0000000506057291 */ /* 0x001fcc000f8ec0ff */
[----:B------:R-:W-:-:S05]  /*03e0*/  LEA R3, R3, UR5, 0x2 ;  /* 0x0000000503037c11 */ /* 0x000fca000f8e10ff */
[----:B------:R0:W-:Y:S02]  /*03f0*/  ATOMS.POPC.INC.32 RZ, [R3+URZ] ;  /* 0x0000000003ff7f8c */ /* 0x0001e4000d8000ff */
.L_x_6:
[----:B------:R-:W-:Y:S05]  /*0400*/  BSYNC.RECONVERGENT B1 ;  /* 0x0000000000017941 */ /* 0x000fea0003800200 */
.L_x_5:
[----:B------:R-:W-:Y:S04]  /*0410*/  BSSY.RECONVERGENT B1, `(.L_x_7) ;  /* 0x000000e000017945 */ /* 0x000fe80003800200 */
[----:B------:R-:W-:Y:S05]  /*0420*/  @P3 BRA `(.L_x_8) ;  /* 0x0000000000303947 */ /* 0x000fea0003800000 */
[----:B------:R-:W-:-:S05]  /*0430*/  IADD3 R12, P2, PT, R7, UR10, RZ ;  /* 0x0000000a070c7c10 */ /* 0x000fca000ff5e0ff */
[----:B------:R-:W-:-:S05]  /*0440*/  IMAD.X R13, RZ, RZ, UR11, P2 ;  /* 0x0000000bff0d7e24 */ /* 0x000fca00090e06ff */
[----:B------:R-:W0:Y:S02]  /*0450*/  LDG.E.U8.CONSTANT R12, desc[UR8][R12.64] ;  /* 0x000000080c0c7981 */ /* 0x000e24000c1e9100 */
[----:B0-----:R-:W-:-:S05]  /*0460*/  VIADD R3, R12, -UR13 ;  /* 0x8000000d0c037c36 */ /* 0x001fca0008000000 */
        /* <DEDUP_REMOVED lines=8> */
.L_x_8:
[----:B------:R-:W-:Y:S05]  /*04f0*/  BSYNC.RECONVERGENT B1 ;  /* 0x0000000000017941 */ /* 0x000fea0003800200 */
.L_x_7:
[----:B------:R-:W-:Y:S04]  /*0500*/  BSSY.RECONVERGENT B1, `(.L_x_9) ;  /* 0x000000e000017945 */ /* 0x000fe80003800200 */
[----:B------:R-:W-:Y:S05]  /*0510*/  @P0 BRA `(.L_x_10) ;  /* 0x0000000000300947 */ /* 0x000fea0003800000 */
[----:B------:R-:W-:-:S05]  /*0520*/  IADD3 R12, P0, PT, R14, UR10, RZ ;  /* 0x0000000a0e0c7c10 */ /* 0x000fca000ff1e0ff */
[----:B------:R-:W-:-:S05]  /*0530*/  IMAD.X R13, RZ, RZ, UR11, P0 ;  /* 0x0000000bff0d7e24 */ /* 0x000fca00080e06ff */
[----:B------:R-:W0:Y:S02]  /*0540*/  LDG.E.U8.CONSTANT R12, desc[UR8][R12.64] ;  /* 0x000000080c0c7981 */ /* 0x000e24000c1e9100 */
[----:B01----:R-:W-:-:S05]  /*0550*/  VIADD R3, R12, -UR13 ;  /* 0x8000000d0c037c36 */ /* 0x003fca0008000000 */
        /* <DEDUP_REMOVED lines=8> */
.L_x_10:
[----:B------:R-:W-:Y:S05]  /*05e0*/  BSYNC.RECONVERGENT B1 ;  /* 0x0000000000017941 */ /* 0x000fea0003800200 */
.L_x_9:
[----:B------:R-:W-:Y:S01]  /*05f0*/  IMAD.IADD R12, R6, 0x1, R9 ;  /* 0x00000001060c7824 */ /* 0x000fe200078e0209 */
[----:B------:R-:W-:Y:S01]  /*0600*/  BSSY.RECONVERGENT B1, `(.L_x_11) ;  /* 0x0000017000017945 */ /* 0x000fe20003800200 */
[-C--:B------:R-:W-:Y:S02]  /*0610*/  ISETP.GE.U32.AND P2, PT, R18, R5.reuse, PT ;  /* 0x000000051200720c */ /* 0x080fe40003f46070 */
[----:B------:R-:W-:Y:S01]  /*0620*/  IMAD.IADD R13, R6, 0x1, R12 ;  /* 0x00000001060d7824 */ /* 0x000fe200078e020c */
[-C--:B------:R-:W-:Y:S02]  /*0630*/  ISETP.GE.U32.AND P3, PT, R17, R5.reuse, PT ;  /* 0x000000051100720c */ /* 0x080fe40003f66070 */
[-C--:B------:R-:W-:Y:S01]  /*0640*/  ISETP.GE.U32.AND P4, PT, R16, R5.reuse, PT ;  /* 0x000000051000720c */ /* 0x080fe20003f86070 */
[----:B------:R-:W-:Y:S01]  /*0650*/  IMAD.IADD R14, R6, 0x1, R13 ;  /* 0x00000001060e7824 */ /* 0x000fe200078e020d */
[-C--:B------:R-:W-:Y:S02]  /*0660*/  ISETP.GE.U32.AND P5, PT, R10, R5.reuse, PT ;  /* 0x000000050a00720c */ /* 0x080fe40003fa6070 */
[-C--:B------:R-:W-:Y:S01]  /*0670*/  ISETP.GE.U32.AND P6, PT, R11, R5.reuse, PT ;  /* 0x000000050b00720c */ /* 0x080fe20003fc6070 */
[----:B------:R-:W-:Y:S01]  /*0680*/  IMAD.IADD R15, R6, 0x1, R14 ;  /* 0x00000001060f7824 */ /* 0x000fe200078e020e */
[----:B------:R-:W-:Y:S01]  /*0690*/  ISETP.GE.U32.AND P0, PT, R8, R5, PT ;  /* 0x000000050800720c */ /* 0x000fe20003f06070 */
[----:B------:R-:W-:-:S12]  /*06a0*/  @P1 BRA `(.L_x_12) ;  /* 0x0000000000301947 */ /* 0x000fd80003800000 */
[----:B------:R-:W-:-:S05]  /*06b0*/  IADD3 R2, P1, PT, R2, UR10, RZ ;  /* 0x0000000a02027c10 */ /* 0x000fca000ff3e0ff */
[----:B012---:R-:W-:-:S05]  /*06c0*/  IMAD.X R3, RZ, RZ, UR11, P1 ;  /* 0x0000000bff037e24 */ /* 0x007fca00088e06ff */
        /* <DEDUP_REMOVED lines=10> */
.L_x_12:
[----:B------:R-:W-:Y:S05]  /*0770*/  BSYNC.RECONVERGENT B1 ;  /* 0x0000000000017941 */ /* 0x000fea0003800200 */
.L_x_11:
[----:B------:R-:W-:Y:S04]  /*0780*/  BSSY.RECONVERGENT B1, `(.L_x_13) ;  /* 0x000000e000017945 */ /* 0x000fe80003800200 */
[----:B------:R-:W-:Y:S05]  /*0790*/  @P2 BRA `(.L_x_14) ;  /* 0x0000000000302947 */ /* 0x000fea0003800000 */
[----:B---3--:R-:W-:-:S05]  /*07a0*/  IADD3 R2, P1, PT, R18, UR10, RZ ;  /* 0x0000000a12027c10 */ /* 0x008fca000ff3e0ff */
        /* <DEDUP_REMOVED lines=11> */
.L_x_14:
[----:B------:R-:W-:Y:S05]  /*0860*/  BSYNC.RECONVERGENT B1 ;  /* 0x0000000000017941 */ /* 0x000fea0003800200 */
.L_x_13:
[----:B------:R-:W-:Y:S04]  /*0870*/  BSSY.RECONVERGENT B1, `(.L_x_15) ;  /* 0x000000e000017945 */ /* 0x000fe80003800200 */
[----:B------:R-:W-:Y:S05]  /*0880*/  @P3 BRA `(.L_x_16) ;  /* 0x0000000000303947 */ /* 0x000fea0003800000 */
[----:B---34-:R-:W-:-:S05]  /*0890*/  IADD3 R2, P1, PT, R17, UR10, RZ ;  /* 0x0000000a11027c10 */ /* 0x018fca000ff3e0ff */
        /* <DEDUP_REMOVED lines=11> */
.L_x_16:
[----:B------:R-:W-:Y:S05]  /*0950*/  BSYNC.RECONVERGENT B1 ;  /* 0x0000000000017941 */ /* 0x000fea0003800200 */
.L_x_15:
[----:B------:R-:W-:Y:S04]  /*0960*/  BSSY.RECONVERGENT B1, `(.L_x_17) ;  /* 0x000000e000017945 */ /* 0x000fe80003800200 */
[----:B------:R-:W-:Y:S05]  /*0970*/  @P4 BRA `(.L_x_18) ;  /* 0x0000000000304947 */ /* 0x000fea0003800000 */
[----:B------:R-:W-:-:S05]  /*0980*/  IADD3 R16, P1, PT, R16, UR10, RZ ;  /* 0x0000000a10107c10 */ /* 0x000fca000ff3e0ff */
[----:B------:R-:W-:-:S05]  /*0990*/  IMAD.X R17, RZ, RZ, UR11, P1 ;  /* 0x0000000bff117e24 */ /* 0x000fca00088e06ff */
[----:B------:R-:W0:Y:S02]  /*09a0*/  LDG.E.U8.CONSTANT R16, desc[UR8][R16.64] ;  /* 0x0000000810107981 */ /* 0x000e24000c1e9100 */
[----:B012---:R-:W-:-:S05]  /*09b0*/  VIADD R3, R16, -UR13 ;  /* 0x8000000d10037c36 */ /* 0x007fca0008000000 */
[----:B------:R-:W-:-:S13]  /*09c0*/  ISETP.GE.U32.AND P1, PT, R3, UR7, PT ;  /* 0x0000000703007c0c */ /* 0x000fda000bf26070 */
[----:B------:R-:W-:Y:S05]  /*09d0*/  @P1 BRA `(.L_x_18) ;  /* 0x0000000000181947 */ /* 0x000fea0003800000 */
[----:B------:R-:W0:Y:S01]  /*09e0*/  S2UR UR6, SR_CgaCtaId ;  /* 0x00000000000679c3 */ /* 0x000e220000008800 */
[----:B------:R-:W-:Y:S01]  /*09f0*/  UMOV UR5, 0x400 ;  /* 0x0000040000057882 */ /* 0x000fe20000000000 */
[----:B---34-:R-:W-:Y:S01]  /*0a00*/  IMAD R2, R3, 0x20, R4 ;  /* 0x0000002003027824 */ /* 0x018fe200078e0204 */
[----:B0-----:R-:W-:-:S06]  /*0a10*/  ULEA UR5, UR6, UR5, 0x18 ;  /* 0x0000000506057291 */ /* 0x001fcc000f8ec0ff */
[----:B------:R-:W-:-:S05]  /*0a20*/  LEA R2, R2, UR5, 0x2 ;  /* 0x0000000502027c11 */ /* 0x000fca000f8e10ff */
[----:B------:R0:W-:Y:S02]  /*0a30*/  ATOMS.POPC.INC.32 RZ, [R2+URZ] ;  /* 0x0000000002ff7f8c */ /* 0x0001e4000d8000ff */
.L_x_18:
[----:B------:R-:W-:Y:S05]  /*0a40*/  BSYNC.RECONVERGENT B1 ;  /* 0x0000000000017941 */ /* 0x000fea0003800200 */
.L_x_17:
[----:B------:R-:W-:Y:S04]  /*0a50*/  BSSY.RECONVERGENT B1, `(.L_x_19) ;  /* 0x000000e000017945 */ /* 0x000fe80003800200 */
[----:B------:R-:W-:Y:S05]  /*0a60*/  @P5 BRA `(.L_x_20) ;  /* 0x0000000000305947 */ /* 0x000fea0003800000 */
[----:B0--34-:R-:W-:-:S05]  /*0a70*/  IADD3 R2, P1, PT, R10, UR10, RZ ;  /* 0x0000000a0a027c10 */ /* 0x019fca000ff3e0ff */
[----:B-12---:R-:W-:-:S05]  /*0a80*/  IMAD.X R3, RZ, RZ, UR11, P1 ;  /* 0x0000000bff037e24 */ /* 0x006fca00088e06ff */
        /* <DEDUP_REMOVED lines=10> */
.L_x_20:
[----:B------:R-:W-:Y:S05]  /*0b30*/  BSYNC.RECONVERGENT B1 ;  /* 0x0000000000017941 */ /* 0x000fea0003800200 */
.L_x_19:
        /* <DEDUP_REMOVED lines=14> */
.L_x_22:
[----:B------:R-:W-:Y:S05]  /*0c20*/  BSYNC.RECONVERGENT B1 ;  /* 0x0000000000017941 */ /* 0x000fea0003800200 */
.L_x_21:
[----:B0--34-:R-:W-:Y:S01]  /*0c30*/  IMAD.IADD R2, R6, 0x1, R15 ;  /* 0x0000000106027824 */ /* 0x019fe200078e020f */
[----:B------:R-:W-:Y:S01]  /*0c40*/  BSSY.RECONVERGENT B1, `(.L_x_23) ;  /* 0x0000014000017945 */ /* 0x000fe20003800200 */
[-C--:B------:R-:W-:Y:S02]  /*0c50*/  ISETP.GE.U32.AND P1, PT, R9, R5.reuse, PT ;  /* 0x000000050900720c */ /* 0x080fe40003f26070 */
[-C--:B------:R-:W-:Y:S02]  /*0c60*/  ISETP.GE.U32.AND P2, PT, R12, R5.reuse, PT ;  /* 0x000000050c00720c */ /* 0x080fe40003f46070 */
[-C--:B------:R-:W-:Y:S02]  /*0c70*/  ISETP.GE.U32.AND P3, PT, R13, R5.reuse, PT ;  /* 0x000000050d00720c */ /* 0x080fe40003f66070 */
[-C--:B------:R-:W-:Y:S02]  /*0c80*/  ISETP.GE.U32.AND P4, PT, R14, R5.reuse, PT ;  /* 0x000000050e00720c */ /* 0x080fe40003f86070 */
[----:B------:R-:W-:-:S02]  /*0c90*/  ISETP.GE.U32.AND P5, PT, R15, R5, PT ;  /* 0x000000050f00720c */ /* 0x000fc40003fa6070 */
[----:B------:R-:W-:Y:S01]  /*0ca0*/  ISETP.GE.U32.AND P6, PT, R2, R5, PT ;  /* 0x000000050200720c */ /* 0x000fe20003fc6070 */
[----:B------:R-:W-:-:S12]  /*0cb0*/  @P0 BRA `(.L_x_24) ;  /* 0x0000000000300947 */ /* 0x000fd80003800000 */
[----:B------:R-:W-:-:S05]  /*0cc0*/  IADD3 R10, P0, PT, R8, UR10, RZ ;  /* 0x0000000a080a7c10 */ /* 0x000fca000ff1e0ff */
[----:B------:R-:W-:-:S05]  /*0cd0*/  IMAD.X R11, RZ, RZ, UR11, P0 ;  /* 0x0000000bff0b7e24 */ /* 0x000fca00080e06ff */
[----:B------:R-:W1:Y:S02]  /*0ce0*/  LDG.E.U8.CONSTANT R10, desc[UR8][R10.64] ;  /* 0x000000080a0a7981 */ /* 0x000e64000c1e9100 */
[----:B-12---:R-:W-:-:S05]  /*0cf0*/  VIADD R3, R10, -UR13 ;  /* 0x8000000d0a037c36 */ /* 0x006fca0008000000 */
        /* <DEDUP_REMOVED lines=8> */
.L_x_24:
[----:B------:R-:W-:Y:S05]  /*0d80*/  BSYNC.RECONVERGENT B1 ;  /* 0x0000000000017941 */ /* 0x000fea0003800200 */
.L_x_23:
        /* <DEDUP_REMOVED lines=14> */
.L_x_26:
[----:B------:R-:W-:Y:S05]  /*0e70*/  BSYNC.RECONVERGENT B1 ;  /* 0x0000000000017941 */ /* 0x000fea0003800200 */
.L_x_25:
[----:B------:R-:W-:Y:S04]  /*0e80*/  BSSY.RECONVERGENT B1, `(.L_x_27) ;  /* 0x000000e000017945 */ /* 0x000fe80003800200 */
[----:B------:R-:W-:Y:S05]  /*0e90*/  @P2 BRA `(.L_x_28) ;  /* 0x0000000000302947 */ /* 0x000fea0003800000 */
[----:B------:R-:W-:-:S05]  /*0ea0*/  IADD3 R8, P0, PT, R12, UR10, RZ ;  /* 0x0000000a0c087c10 */ /* 0x000fca000ff1e0ff */
[----:B------:R-:W-:-:S05]  /*0eb0*/  IMAD.X R9, RZ, RZ, UR11, P0 ;  /* 0x0000000bff097e24 */ /* 0x000fca00080e06ff */
[----:B------:R-:W0:Y:S02]  /*0ec0*/  LDG.E.U8.CONSTANT R8, desc[UR8][R8.64] ;  /* 0x0000000808087981 */ /* 0x000e24000c1e9100 */
[----:B0123--:R-:W-:-:S05]  /*0ed0*/  VIADD R3, R8, -UR13 ;  /* 0x8000000d08037c36 */ /* 0x00ffca0008000000 */
        /* <DEDUP_REMOVED lines=8> */
.L_x_28:
[----:B------:R-:W-:Y:S05]  /*0f60*/  BSYNC.RECONVERGENT B1 ;  /* 0x0000000000017941 */ /* 0x000fea0003800200 */
.L_x_27:
[----:B------:R-:W-:Y:S04]  /*0f70*/  BSSY.RECONVERGENT B1, `(.L_x_29) ;  /* 0x000000e000017945 */ /* 0x000fe80003800200 */
[----:B------:R-:W-:Y:S05]  /*0f80*/  @P3 BRA `(.L_x_30) ;  /* 0x0000000000303947 */ /* 0x000fea0003800000 */
[----:B------:R-:W-:-:S05]  /*0f90*/  IADD3 R8, P0, PT, R13, UR10, RZ ;  /* 0x0000000a0d087c10 */ /* 0x000fca000ff1e0ff */
[----:B------:R-:W-:-:S05]  /*0fa0*/  IMAD.X R9, RZ, RZ, UR11, P0 ;  /* 0x0000000bff097e24 */ /* 0x000fca00080e06ff */
[----:B------:R-:W0:Y:S02]  /*0fb0*/  LDG.E.U8.CONSTANT R8, desc[UR8][R8.64] ;  /* 0x0000000808087981 */ /* 0x000e24000c1e9100 */
[----:B01234-:R-:W-:-:S05]  /*0fc0*/  VIADD R3, R8, -UR13 ;  /* 0x8000000d08037c36 */ /* 0x01ffca0008000000 */
        /* <DEDUP_REMOVED lines=8> */
.L_x_30:
[----:B------:R-:W-:Y:S05]  /*1050*/  BSYNC.RECONVERGENT B1 ;  /* 0x0000000000017941 */ /* 0x000fea0003800200 */
.L_x_29:
        /* <DEDUP_REMOVED lines=14> */
.L_x_32:
[----:B------:R-:W-:Y:S05]  /*1140*/  BSYNC.RECONVERGENT B1 ;  /* 0x0000000000017941 */ /* 0x000fea0003800200 */
.L_x_31:
        /* <DEDUP_REMOVED lines=14> */
.L_x_34:
[----:B------:R-:W-:Y:S05]  /*1230*/  BSYNC.RECONVERGENT B1 ;  /* 0x0000000000017941 */ /* 0x000fea0003800200 */
.L_x_33:
[----:B------:R-:W-:Y:S04]  /*1240*/  BSSY.RECONVERGENT B1, `(.L_x_35) ;  /* 0x000000e000017945 */ /* 0x000fe80003800200 */
[----:B------:R-:W-:Y:S05]  /*1250*/  @P6 BRA `(.L_x_36) ;  /* 0x0000000000306947 */ /* 0x000fea0003800000 */
[----:B------:R-:W-:-:S05]  /*1260*/  IADD3 R2, P0, PT, R2, UR10, RZ ;  /* 0x0000000a02027c10 */ /* 0x000fca000ff1e0ff */
[----:B01234-:R-:W-:-:S05]  /*1270*/  IMAD.X R3, RZ, RZ, UR11, P0 ;  /* 0x0000000bff037e24 */ /* 0x01ffca00080e06ff */
        /* <DEDUP_REMOVED lines=10> */
.L_x_36:
[----:B------:R-:W-:Y:S05]  /*1320*/  BSYNC.RECONVERGENT B1 ;  /* 0x0000000000017941 */ /* 0x000fea0003800200 */
.L_x_35:
[----:B------:R-:W-:-:S05]  /*1330*/  IMAD R12, R6, 0xf, R7 ;  /* 0x0000000f060c7824 */ /* 0x000fca00078e0207 */
[----:B------:R-:W-:-:S13]  /*1340*/  ISETP.GE.U32.AND P0, PT, R12, R5, PT ;  /* 0x000000050c00720c */ /* 0x000fda0003f06070 */
[----:B------:R-:W-:Y:S05]  /*1350*/  @!P0 BRA `(.L_x_37) ;  /* 0xffffffec00b88947 */ /* 0x000fea000383ffff */
.L_x_4:
[----:B------:R-:W-:Y:S05]  /*1360*/  BSYNC.RECONVERGENT B0 ;  /* 0x0000000000007941 */ /* 0x000fea0003800200 */
.L_x_3:
[----:B------:R-:W-:Y:S01]  /*1370*/  BAR.SYNC.DEFER_BLOCKING 0x0 ;  /* 0x0000000000007b1d */ /* 0x000fe20000010000 */
[----:B------:R-:W-:-:S13]  /*1380*/  ISETP.GT.AND P0, PT, R0, UR4, PT ;  /* 0x0000000400007c0c */ /* 0x000fda000bf04270 */
[----:B------:R-:W-:Y:S05]  /*1390*/  @P0 EXIT ;  /* 0x000000000000094d */ /* 0x000fea0003800000 */
[----:B------:R-:W5:Y:S01]  /*13a0*/  S2UR UR6, SR_CgaCtaId ;  /* 0x00000000000679c3 */ /* 0x000f620000008800 */
[----:B------:R-:W-:-:S07]  /*13b0*/  UMOV UR5, 0x400 ;  /* 0x0000040000057882 */ /* 0x000fce0000000000 */
[----:B------:R-:W0:Y:S01]  /*13c0*/  LDC.64 R28, c[0x0][0x390] ;  /* 0x0000e400ff1c7b82 */ /* 0x000e220000000a00 */
[----:B-----5:R-:W-:-:S12]  /*13d0*/  ULEA UR5, UR6, UR5, 0x18 ;  /* 0x0000000506057291 */ /* 0x020fd8000f8ec0ff */
.L_x_38:
[----:B0-----:R-:W-:-:S05]  /*13e0*/  LEA R2, R0, UR5, 0x7 ;  /* 0x0000000500027c11 */ /* 0x001fca000f8e38ff */
[----:B------:R-:W0:Y:S04]  /*13f0*/  LDS.128 R24, [R2] ;  /* 0x0000000002187984 */ /* 0x000e280000000c00 */
[----:B------:R-:W5:Y:S04]  /*1400*/  LDS.128 R8, [R2+0x10] ;  /* 0x0000100002087984 */ /* 0x000f680000000c00 */
[----:B------:R-:W2:Y:S04]  /*1410*/  LDS.128 R12, [R2+0x20] ;  /* 0x00002000020c7984 */ /* 0x000ea80000000c00 */
[----:B------:R-:W3:Y:S04]  /*1420*/  LDS.128 R16, [R2+0x30] ;  /* 0x0000300002107984 */ /* 0x000ee80000000c00 */
[----:B------:R-:W4:Y:S04]  /*1430*/  LDS.128 R20, [R2+0x40] ;  /* 0x0000400002147984 */ /* 0x000f280000000c00 */
[----:B-1----:R-:W1:Y:S01]  /*1440*/  LDS.128 R4, [R2+0x50] ;  /* 0x0000500002047984 */ /* 0x002e620000000c00 */
[----:B0-----:R-:W-:-:S04]  /*1450*/  IADD3 R24, PT, PT, R26, R25, R24 ;  /* 0x000000191a187210 */ /* 0x001fc80007ffe018 */
[----:B-----5:R-:W-:Y:S02]  /*1460*/  IADD3 R8, PT, PT, R8, R27, R24 ;  /* 0x0000001b08087210 */ /* 0x020fe40007ffe018 */
[----:B------:R-:W0:Y:S02]  /*1470*/  LDS.128 R24, [R2+0x60] ;  /* 0x0000600002187984 */ /* 0x000e240000000c00 */
[----:B------:R-:W-:-:S04]  /*1480*/  IADD3 R8, PT, PT, R10, R9, R8 ;  /* 0x000000090a087210 */ /* 0x000fc80007ffe008 */
[----:B--2---:R-:W-:-:S04]  /*1490*/  IADD3 R8, PT, PT, R12, R11, R8 ;  /* 0x0000000b0c087210 */ /* 0x004fc80007ffe008 */
[----:B------:R-:W-:Y:S02]  /*14a0*/  IADD3 R13, PT, PT, R14, R13, R8 ;  /* 0x0000000d0e0d7210 */ /* 0x000fe40007ffe008 */
[----:B------:R4:W2:Y:S02]  /*14b0*/  LDS.128 R8, [R2+0x70] ;  /* 0x0000700002087984 */ /* 0x0008a40000000c00 */
[----:B---3--:R-:W-:-:S04]  /*14c0*/  IADD3 R13, PT, PT, R16, R15, R13 ;  /* 0x0000000f100d7210 */ /* 0x008fc80007ffe00d */
[----:B------:R-:W-:Y:S01]  /*14d0*/  IADD3 R13, PT, PT, R18, R17, R13 ;  /* 0x00000011120d7210 */ /* 0x000fe20007ffe00d */
[----:B----4-:R-:W-:-:S03]  /*14e0*/  IMAD.WIDE R2, R0, 0x4, R28 ;  /* 0x0000000400027825 */ /* 0x010fc600078e021c */
[----:B------:R-:W-:-:S04]  /*14f0*/  IADD3 R13, PT, PT, R20, R19, R13 ;  /* 0x00000013140d7210 */ /* 0x000fc80007ffe00d */
[----:B------:R-:W-:-:S04]  /*1500*/  IADD3 R13, PT, PT, R22, R21, R13 ;  /* 0x00000015160d7210 */ /* 0x000fc80007ffe00d */
[----:B-1----:R-:W-:-:S04]  /*1510*/  IADD3 R4, PT, PT, R4, R23, R13 ;  /* 0x0000001704047210 */ /* 0x002fc80007ffe00d */
[----:B------:R-:W-:Y:S01]  /*1520*/  IADD3 R4, PT, PT, R6, R5, R4 ;  /* 0x0000000506047210 */ /* 0x000fe20007ffe004 */
[----:B------:R-:W-:-:S03]  /*1530*/  VIADD R0, R0, UR12 ;  /* 0x0000000c00007c36 */ /* 0x000fc60008000000 */
[----:B0-----:R-:W-:-:S04]  /*1540*/  IADD3 R4, PT, PT, R24, R7, R4 ;  /* 0x0000000718047210 */ /* 0x001fc80007ffe004 */
[----:B------:R-:W-:Y:S02]  /*1550*/  IADD3 R4, PT, PT, R26, R25, R4 ;  /* 0x000000191a047210 */ /* 0x000fe40007ffe004 */
[----:B------:R-:W-:Y:S02]  /*1560*/  ISETP.GT.AND P0, PT, R0, UR4, PT ;  /* 0x0000000400007c0c */ /* 0x000fe4000bf04270 */
[----:B--2---:R-:W-:-:S04]  /*1570*/  IADD3 R4, PT, PT, R8, R27, R4 ;  /* 0x0000001b08047210 */ /* 0x004fc80007ffe004 */
[----:B------:R-:W-:-:S05]  /*1580*/  IADD3 R4, PT, PT, R10, R9, R4 ;  /* 0x000000090a047210 */ /* 0x000fca0007ffe004 */
[----:B------:R-:W-:-:S05]  /*1590*/  IMAD.IADD R11, R11, 0x1, R4 ;  /* 0x000000010b0b7824 */ /* 0x000fca00078e0204 */
[----:B------:R0:W-:Y:S01]  /*15a0*/  REDG.E.ADD.STRONG.GPU desc[UR8][R2.64], R11 ;  /* 0x0000000b0200798e */ /* 0x0001e2000c12e108 */
[----:B------:R-:W-:Y:S05]  /*15b0*/  @!P0 BRA `(.L_x_38) ;  /* 0xfffffffc00888947 */ /* 0x000fea000383ffff */
[----:B------:R-:W-:Y:S05]  /*15c0*/  EXIT ;  /* 0x000000000000794d */ /* 0x000fea0003800000 */
.L_x_39:
[----:B------:R-:W-:-:S00]  /*15d0*/  BRA `(.L_x_39) ;  /* 0xfffffffc00fc7947 */ /* 0x000fc0000383ffff */
[----:B------:R-:W-:-:S00]  /*15e0*/  NOP ;  /* 0x0000000000007918 */ /* 0x000fc00000000000 */
        /* <DEDUP_REMOVED lines=9> */
.L_x_40:


//--------------------- .nv.shared._Z22histogram_range_kernelPKcjPjii --------------------------
	.section	.nv.shared._Z22histogram_range_kernelPKcjPjii,"aw",@nobits
	.sectionflags	@""
	.align	16
	.zero		1024


//--------------------- .nv.shared.reserved.0     --------------------------
	.section	.nv.shared.reserved.0,"aw",@nobits
	.weak		__nv_reservedSMEM_offset_0_alias
	.size		__nv_reservedSMEM_offset_0_alias, 0, 64
	.other		__nv_reservedSMEM_offset_0_alias,@"STO_CUDA_RESERVED_SHARED STV_DEFAULT"
__nv_reservedSMEM_offset_0_alias:
	.zero		0
	.zero		64


//--------------------- .nv.constant0._Z22histogram_range_kernelPKcjPjii --------------------------
	.section	.nv.constant0._Z22histogram_range_kernelPKcjPjii,"a",@progbits
	.sectionflags	@""
	.align	4
.nv.constant0._Z22histogram_range_kernelPKcjPjii:
	.zero		928


//--------------------- SYMBOLS --------------------------

	.type		.nv.reservedSmem.offset0,@object
	.size		.nv.reservedSmem.offset0,0x4
	.type		.nv.reservedSmem.cap,@object
	.size		.nv.reservedSmem.cap,0x4
